//
// Generated by NVIDIA NVVM Compiler
//
// Compiler Build ID: CL-36424714
// Cuda compilation tools, release 13.0, V13.0.88
// Based on NVVM 20.0.0
//

.version 9.0
.target sm_100
.address_size 64

	// .globl	_Z25vec_assign_at_indices_f64PdPKidi

.visible .entry _Z25vec_assign_at_indices_f64PdPKidi(
	.param .u64 .ptr .align 1 _Z25vec_assign_at_indices_f64PdPKidi_param_0,
	.param .u64 .ptr .align 1 _Z25vec_assign_at_indices_f64PdPKidi_param_1,
	.param .f64 _Z25vec_assign_at_indices_f64PdPKidi_param_2,
	.param .u32 _Z25vec_assign_at_indices_f64PdPKidi_param_3
)
{
	.reg .pred 	%p<3>;
	.reg .b32 	%r<12>;
	.reg .b64 	%rd<9>;
	.reg .b64 	%fd<2>;

	ld.param.u64 	%rd3, [_Z25vec_assign_at_indices_f64PdPKidi_param_0];
	ld.param.u64 	%rd4, [_Z25vec_assign_at_indices_f64PdPKidi_param_1];
	ld.param.f64 	%fd1, [_Z25vec_assign_at_indices_f64PdPKidi_param_2];
	ld.param.u32 	%r6, [_Z25vec_assign_at_indices_f64PdPKidi_param_3];
	mov.u32 	%r7, %ctaid.x;
	mov.u32 	%r1, %ntid.x;
	mov.u32 	%r8, %tid.x;
	mad.lo.s32 	%r11, %r7, %r1, %r8;
	setp.ge.s32 	%p1, %r11, %r6;
	@%p1 bra 	$L__BB0_3;
	mov.u32 	%r9, %nctaid.x;
	mul.lo.s32 	%r3, %r1, %r9;
	cvta.to.global.u64 	%rd1, %rd4;
	cvta.to.global.u64 	%rd2, %rd3;
$L__BB0_2:
	mul.wide.s32 	%rd5, %r11, 4;
	add.s64 	%rd6, %rd1, %rd5;
	ld.global.nc.u32 	%r10, [%rd6];
	mul.wide.s32 	%rd7, %r10, 8;
	add.s64 	%rd8, %rd2, %rd7;
	st.global.f64 	[%rd8], %fd1;
	add.s32 	%r11, %r11, %r3;
	setp.lt.s32 	%p2, %r11, %r6;
	@%p2 bra 	$L__BB0_2;
$L__BB0_3:
	ret;

}


// ===== COMPILED SASS (sm_100) =====

	.target	sm_100

	.elftype	@"ET_EXEC"


//--------------------- .note.nv.tkinfo           --------------------------
	.section	.note.nv.tkinfo,"",@"SHT_NOTE"
	.sectionflags	@"SHF_NOTE_NV_TKINFO"
	.tkinfo
        /*0018*/ 	.word	0x00000002
        /*0030*/ 	.string	""
        /*0030*/ 	.string	"ptxas"
        /*0030*/ 	.string	"Cuda compilation tools, release 13.0, V13.0.88"
        /*0030*/ 	.string	"Build cuda_13.0.r13.0/compiler.36424714_0"
        /*0030*/ 	.string	"-arch sm_100 -m 64 "



//--------------------- .note.nv.cuinfo           --------------------------
	.section	.note.nv.cuinfo,"",@"SHT_NOTE"
	.sectionflags	@"SHF_NOTE_NV_CUINFO"
        /*0018*/ 	.short	0x0002
        /*001a*/ 	.short	0x0064
        /*001c*/ 	.short	0x0082
	.zero		2


//--------------------- .nv.info                  --------------------------
	.section	.nv.info,"",@"SHT_CUDA_INFO"
	.align	4


	//----- nvinfo : EIATTR_REGCOUNT
	.align		4
        /*0000*/ 	.byte	0x04, 0x2f
        /*0002*/ 	.short	(.L_1 - .L_0)
	.align		4
.L_0:
        /*0004*/ 	.word	index@(_Z25vec_assign_at_indices_f64PdPKidi)
        /*0008*/ 	.word	0x00000010


	//----- nvinfo : EIATTR_FRAME_SIZE
	.align		4
.L_1:
        /*000c*/ 	.byte	0x04, 0x11
        /*000e*/ 	.short	(.L_3 - .L_2)
	.align		4
.L_2:
        /*0010*/ 	.word	index@(_Z25vec_assign_at_indices_f64PdPKidi)
        /*0014*/ 	.word	0x00000000


	//----- nvinfo : EIATTR_MIN_STACK_SIZE
	.align		4
.L_3:
        /*0018*/ 	.byte	0x04, 0x12
        /*001a*/ 	.short	(.L_5 - .L_4)
	.align		4
.L_4:
        /*001c*/ 	.word	index@(_Z25vec_assign_at_indices_f64PdPKidi)
        /*0020*/ 	.word	0x00000000
.L_5:


//--------------------- .nv.compat                --------------------------
	.section	.nv.compat,"",@"SHT_CUDA_COMPAT_INFO"
	.align	4
        /*0000*/ 	.byte	0x02, 0x09, 0x00, 0x00, 0x02, 0x02, 0x01, 0x00, 0x02, 0x05, 0x05, 0x00, 0x03, 0x07, 0x01, 0x01
        /*0010*/ 	.byte	0x02, 0x03, 0x00, 0x00, 0x02, 0x06, 0x01, 0x00, 0x04, 0x0b, 0x08, 0x00, 0x09, 0x00, 0x00, 0x00
        /*0020*/ 	.byte	0x00, 0x00, 0x00, 0x00


//--------------------- .nv.info._Z25vec_assign_at_indices_f64PdPKidi --------------------------
	.section	.nv.info._Z25vec_assign_at_indices_f64PdPKidi,"",@"SHT_CUDA_INFO"
	.sectionflags	@""
	.align	4


	//----- nvinfo : EIATTR_CUDA_API_VERSION
	.align		4
        /*0000*/ 	.byte	0x04, 0x37
        /*0002*/ 	.short	(.L_7 - .L_6)
.L_6:
        /*0004*/ 	.word	0x00000082


	//----- nvinfo : EIATTR_KPARAM_INFO
	.align		4
.L_7:
        /*0008*/ 	.byte	0x04, 0x17
        /*000a*/ 	.short	(.L_9 - .L_8)
.L_8:
        /*000c*/ 	.word	0x00000000
        /*0010*/ 	.short	0x0003
        /*0012*/ 	.short	0x0018
        /*0014*/ 	.byte	0x00, 0xf0, 0x11, 0x00


	//----- nvinfo : EIATTR_KPARAM_INFO
	.align		4
.L_9:
        /*0018*/ 	.byte	0x04, 0x17
        /*001a*/ 	.short	(.L_11 - .L_10)
.L_10:
        /*001c*/ 	.word	0x00000000
        /*0020*/ 	.short	0x0002
        /*0022*/ 	.short	0x0010
        /*0024*/ 	.byte	0x00, 0xf0, 0x21, 0x00


	//----- nvinfo : EIATTR_KPARAM_INFO
	.align		4
.L_11:
        /*0028*/ 	.byte	0x04, 0x17
        /*002a*/ 	.short	(.L_13 - .L_12)
.L_12:
        /*002c*/ 	.word	0x00000000
        /*0030*/ 	.short	0x0001
        /*0032*/ 	.short	0x0008
        /*0034*/ 	.byte	0x00, 0xf5, 0x21, 0x00


	//----- nvinfo : EIATTR_KPARAM_INFO
	.align		4
.L_13:
        /*0038*/ 	.byte	0x04, 0x17
        /*003a*/ 	.short	(.L_15 - .L_14)
.L_14:
        /*003c*/ 	.word	0x00000000
        /*0040*/ 	.short	0x0000
        /*0042*/ 	.short	0x0000
        /*0044*/ 	.byte	0x00, 0xf5, 0x21, 0x00


	//----- nvinfo : EIATTR_SPARSE_MMA_MASK
	.align		4
.L_15:
        /*0048*/ 	.byte	0x03, 0x50
        /*004a*/ 	.short	0x0000


	//----- nvinfo : EIATTR_MAXREG_COUNT
	.align		4
        /*004c*/ 	.byte	0x03, 0x1b
        /*004e*/ 	.short	0x00ff


	//----- nvinfo : EIATTR_MERCURY_ISA_VERSION
	.align		4
        /*0050*/ 	.byte	0x03, 0x5f
        /*0052*/ 	.short	0x0101


	//----- nvinfo : EIATTR_VRC_CTA_INIT_COUNT
	.align		4
        /*0054*/ 	.byte	0x02, 0x4a
	.zero		1
	.zero		1


	//----- nvinfo : EIATTR_EXIT_INSTR_OFFSETS
	.align		4
        /*0058*/ 	.byte	0x04, 0x1c
        /*005a*/ 	.short	(.L_17 - .L_16)


	//   ....[0]....
.L_16:
        /*005c*/ 	.word	0x00000070


	//   ....[1]....
        /*0060*/ 	.word	0x00000150


	//----- nvinfo : EIATTR_CRS_STACK_SIZE
	.align		4
.L_17:
        /*0064*/ 	.byte	0x04, 0x1e
        /*0066*/ 	.short	(.L_19 - .L_18)
.L_18:
        /*0068*/ 	.word	0x00000000


	//----- nvinfo : EIATTR_CBANK_PARAM_SIZE
	.align		4
.L_19:
        /*006c*/ 	.byte	0x03, 0x19
        /*006e*/ 	.short	0x001c


	//----- nvinfo : EIATTR_PARAM_CBANK
	.align		4
        /*0070*/ 	.byte	0x04, 0x0a
        /*0072*/ 	.short	(.L_21 - .L_20)
	.align		4
.L_20:
        /*0074*/ 	.word	index@(.nv.constant0._Z25vec_assign_at_indices_f64PdPKidi)
        /*0078*/ 	.short	0x0380
        /*007a*/ 	.short	0x001c


	//----- nvinfo : EIATTR_SW_WAR
	.align		4
.L_21:
        /*007c*/ 	.byte	0x04, 0x36
        /*007e*/ 	.short	(.L_23 - .L_22)
.L_22:
        /*0080*/ 	.word	0x00000008
.L_23:


//--------------------- .nv.callgraph             --------------------------
	.section	.nv.callgraph,"",@"SHT_CUDA_CALLGRAPH"
	.align	4
	.sectionentsize	8
	.align		4
        /*0000*/ 	.word	0x00000000
	.align		4
        /*0004*/ 	.word	0xffffffff
	.align		4
        /*0008*/ 	.word	0x00000000
	.align		4
        /*000c*/ 	.word	0xfffffffe
	.align		4
        /*0010*/ 	.word	0x00000000
	.align		4
        /*0014*/ 	.word	0xfffffffd
	.align		4
        /*0018*/ 	.word	0x00000000
	.align		4
        /*001c*/ 	.word	0xfffffffc


//--------------------- .text._Z25vec_assign_at_indices_f64PdPKidi --------------------------
	.section	.text._Z25vec_assign_at_indices_f64PdPKidi,"ax",@progbits
	.align	128
        .global         _Z25vec_assign_at_indices_f64PdPKidi
        .type           _Z25vec_assign_at_indices_f64PdPKidi,@function
        .size           _Z25vec_assign_at_indices_f64PdPKidi,(.L_x_2 - _Z25vec_assign_at_indices_f64PdPKidi)
        .other          _Z25vec_assign_at_indices_f64PdPKidi,@"STO_CUDA_ENTRY STV_DEFAULT"
_Z25vec_assign_at_indices_f64PdPKidi:
.text._Z25vec_assign_at_indices_f64PdPKidi:
[----:B------:R-:W-:Y:S01]  /*0000*/  LDC R1, c[0x0][0x37c] ;  /* 0x0000df00ff017b82 */ /* 0x000fe20000000800 */
[----:B------:R-:W0:Y:S07]  /*0010*/  S2R R0, SR_TID.X ;  /* 0x0000000000007919 */ /* 0x000e2e0000002100 */
[----:B------:R-:W0:Y:S01]  /*0020*/  S2UR UR4, SR_CTAID.X ;  /* 0x00000000000479c3 */ /* 0x000e220000002500 */
[----:B------:R-:W1:Y:S07]  /*0030*/  LDCU UR5, c[0x0][0x398] ;  /* 0x00007300ff0577ac */ /* 0x000e6e0008000800 */
[----:B------:R-:W0:Y:S02]  /*0040*/  LDC R13, c[0x0][0x360] ;  /* 0x0000d800ff0d7b82 */ /* 0x000e240000000800 */
[----:B0-----:R-:W-:-:S05]  /*0050*/  IMAD R0, R13, UR4, R0 ;  /* 0x000000040d007c24 */ /* 0x001fca000f8e0200 */
[----:B-1----:R-:W-:-:S13]  /*0060*/  ISETP.GE.AND P0, PT, R0, UR5, PT ;  /* 0x0000000500007c0c */ /* 0x002fda000bf06270 */
[----:B------:R-:W-:Y:S05]  /*0070*/  @P0 EXIT ;  /* 0x000000000000094d */ /* 0x000fea0003800000 */
[----:B------:R-:W0:Y:S01]  /*0080*/  LDC.64 R10, c[0x0][0x390] ;  /* 0x0000e400ff0a7b82 */ /* 0x000e220000000a00 */
[----:B------:R-:W1:Y:S01]  /*0090*/  LDCU UR4, c[0x0][0x370] ;  /* 0x00006e00ff0477ac */ /* 0x000e620008000800 */
[----:B------:R-:W2:Y:S06]  /*00a0*/  LDCU.64 UR6, c[0x0][0x358] ;  /* 0x00006b00ff0677ac */ /* 0x000eac0008000a00 */
[----:B------:R-:W3:Y:S08]  /*00b0*/  LDC.64 R8, c[0x0][0x380] ;  /* 0x0000e000ff087b82 */ /* 0x000ef00000000a00 */
[----:B------:R-:W4:Y:S01]  /*00c0*/  LDC.64 R6, c[0x0][0x388] ;  /* 0x0000e200ff067b82 */ /* 0x000f220000000a00 */
[----:B-1----:R-:W-:-:S07]  /*00d0*/  IMAD R13, R13, UR4, RZ ;  /* 0x000000040d0d7c24 */ /* 0x002fce000f8e02ff */
.L_x_0:
[----:B----4-:R-:W-:-:S06]  /*00e0*/  IMAD.WIDE R2, R0, 0x4, R6 ;  /* 0x0000000400027825 */ /* 0x010fcc00078e0206 */
[----:B--2---:R-:W3:Y:S01]  /*00f0*/  LDG.E.CONSTANT R3, desc[UR6][R2.64] ;  /* 0x0000000602037981 */ /* 0x004ee2000c1e9900 */
[----:B------:R-:W-:-:S04]  /*0100*/  IADD3 R0, PT, PT, R13, R0, RZ ;  /* 0x000000000d007210 */ /* 0x000fc80007ffe0ff */
[----:B------:R-:W-:Y:S01]  /*0110*/  ISETP.GE.AND P0, PT, R0, UR5, PT ;  /* 0x0000000500007c0c */ /* 0x000fe2000bf06270 */
[----:B-1-3--:R-:W-:-:S05]  /*0120*/  IMAD.WIDE R4, R3, 0x8, R8 ;  /* 0x0000000803047825 */ /* 0x00afca00078e0208 */
[----:B0-----:R1:W-:Y:S07]  /*0130*/  STG.E.64 desc[UR6][R4.64], R10 ;  /* 0x0000000a04007986 */ /* 0x0013ee000c101b06 */
[----:B------:R-:W-:Y:S05]  /*0140*/  @!P0 BRA `(.L_x_0) ;  /* 0xfffffffc00e48947 */ /* 0x000fea000383ffff */
[----:B------:R-:W-:Y:S05]  /*0150*/  EXIT ;  /* 0x000000000000794d */ /* 0x000fea0003800000 */
.L_x_1:
[----:B------:R-:W-:-:S00]  /*0160*/  BRA `(.L_x_1) ;  /* 0xfffffffc00fc7947 */ /* 0x000fc0000383ffff */
[----:B------:R-:W-:-:S00]  /*0170*/  NOP ;  /* 0x0000000000007918 */ /* 0x000fc00000000000 */
        /* <DEDUP_REMOVED lines=8> */
.L_x_2:


//--------------------- .nv.shared.reserved.0     --------------------------
	.section	.nv.shared.reserved.0,"aw",@nobits
	.weak		__nv_reservedSMEM_offset_0_alias
	.size		__nv_reservedSMEM_offset_0_alias, 0, 64
	.other		__nv_reservedSMEM_offset_0_alias,@"STO_CUDA_RESERVED_SHARED STV_DEFAULT"
__nv_reservedSMEM_offset_0_alias:
	.zero		0
	.zero		64


//--------------------- .nv.constant0._Z25vec_assign_at_indices_f64PdPKidi --------------------------
	.section	.nv.constant0._Z25vec_assign_at_indices_f64PdPKidi,"a",@progbits
	.sectionflags	@""
	.align	4
.nv.constant0._Z25vec_assign_at_indices_f64PdPKidi:
	.zero		924


//--------------------- SYMBOLS --------------------------

	.type		.nv.reservedSmem.offset0,@object
	.size		.nv.reservedSmem.offset0,0x4
